//
// Generated by NVIDIA NVVM Compiler
//
// Compiler Build ID: CL-36424714
// Cuda compilation tools, release 13.0, V13.0.88
// Based on NVVM 20.0.0
//

.version 9.0
.target sm_100
.address_size 64

	// .globl	Stencil2D

.visible .entry Stencil2D(
	.param .u64 .ptr .align 1 Stencil2D_param_0,
	.param .u64 .ptr .align 1 Stencil2D_param_1,
	.param .u32 Stencil2D_param_2,
	.param .u32 Stencil2D_param_3,
	.param .u64 .ptr .align 1 Stencil2D_param_4
)
{
	.reg .pred 	%p<11>;
	.reg .b32 	%r<40>;
	.reg .b32 	%f<28>;
	.reg .b64 	%rd<36>;

	ld.param.u64 	%rd1, [Stencil2D_param_0];
	ld.param.u64 	%rd2, [Stencil2D_param_1];
	ld.param.u32 	%r1, [Stencil2D_param_2];
	ld.param.u32 	%r2, [Stencil2D_param_3];
	ld.param.u64 	%rd3, [Stencil2D_param_4];
	cvta.to.global.u64 	%rd4, %rd1;
	cvta.to.global.u64 	%rd5, %rd3;
	mov.u32 	%r3, %ctaid.x;
	mov.u32 	%r4, %ntid.x;
	mov.u32 	%r5, %tid.x;
	mad.lo.s32 	%r6, %r3, %r4, %r5;
	mov.u32 	%r7, %ctaid.y;
	mov.u32 	%r8, %ntid.y;
	mov.u32 	%r9, %tid.y;
	mad.lo.s32 	%r10, %r7, %r8, %r9;
	setp.lt.s32 	%p1, %r6, 1;
	selp.b32 	%r11, %r1, %r6, %p1;
	setp.eq.s32 	%p2, %r10, 0;
	selp.b32 	%r12, %r2, %r10, %p2;
	setp.gt.s32 	%p3, %r11, %r1;
	not.b32 	%r13, %r1;
	selp.b32 	%r14, %r13, -1, %p3;
	add.s32 	%r15, %r14, %r11;
	setp.gt.s32 	%p4, %r12, %r2;
	not.b32 	%r16, %r2;
	selp.b32 	%r17, %r16, -1, %p4;
	add.s32 	%r18, %r17, %r12;
	ld.global.f32 	%f1, [%rd5];
	mul.lo.s32 	%r19, %r15, %r2;
	add.s32 	%r20, %r19, %r18;
	mul.wide.s32 	%rd6, %r20, 4;
	add.s64 	%rd7, %rd4, %rd6;
	ld.global.f32 	%f2, [%rd7];
	fma.rn.f32 	%f3, %f1, %f2, 0f00000000;
	setp.lt.s32 	%p5, %r10, %r2;
	selp.b32 	%r21, 0, %r2, %p5;
	sub.s32 	%r22, %r10, %r21;
	ld.global.f32 	%f4, [%rd5+4];
	add.s32 	%r23, %r19, %r22;
	mul.wide.s32 	%rd8, %r23, 4;
	add.s64 	%rd9, %rd4, %rd8;
	ld.global.f32 	%f5, [%rd9];
	fma.rn.f32 	%f6, %f4, %f5, %f3;
	add.s32 	%r24, %r10, 1;
	setp.lt.s32 	%p6, %r24, %r2;
	selp.b32 	%r25, 0, %r2, %p6;
	ld.global.f32 	%f7, [%rd5+8];
	cvt.s64.s32 	%rd10, %r19;
	cvt.s64.s32 	%rd11, %r25;
	cvt.u64.u32 	%rd12, %r10;
	sub.s64 	%rd13, %rd12, %rd11;
	add.s64 	%rd14, %rd13, %rd10;
	shl.b64 	%rd15, %rd14, 2;
	add.s64 	%rd16, %rd4, %rd15;
	ld.global.f32 	%f8, [%rd16+4];
	fma.rn.f32 	%f9, %f7, %f8, %f6;
	setp.lt.s32 	%p7, %r6, 0;
	selp.b32 	%r26, %r1, %r6, %p7;
	setp.lt.s32 	%p8, %r26, %r1;
	selp.b32 	%r27, 0, %r1, %p8;
	sub.s32 	%r28, %r26, %r27;
	ld.global.f32 	%f10, [%rd5+12];
	mul.lo.s32 	%r29, %r28, %r2;
	add.s32 	%r30, %r29, %r18;
	mul.wide.s32 	%rd17, %r30, 4;
	add.s64 	%rd18, %rd4, %rd17;
	ld.global.f32 	%f11, [%rd18];
	fma.rn.f32 	%f12, %f10, %f11, %f9;
	ld.global.f32 	%f13, [%rd5+16];
	add.s32 	%r31, %r29, %r22;
	mul.wide.s32 	%rd19, %r31, 4;
	add.s64 	%rd20, %rd4, %rd19;
	ld.global.f32 	%f14, [%rd20];
	fma.rn.f32 	%f15, %f13, %f14, %f12;
	ld.global.f32 	%f16, [%rd5+20];
	cvt.s64.s32 	%rd21, %r29;
	add.s64 	%rd22, %rd13, %rd21;
	shl.b64 	%rd23, %rd22, 2;
	add.s64 	%rd24, %rd4, %rd23;
	ld.global.f32 	%f17, [%rd24+4];
	fma.rn.f32 	%f18, %f16, %f17, %f15;
	setp.lt.s32 	%p9, %r6, -1;
	selp.b32 	%r32, %r1, %r6, %p9;
	add.s32 	%r33, %r32, 1;
	setp.lt.s32 	%p10, %r33, %r1;
	selp.b32 	%r34, 0, %r1, %p10;
	sub.s32 	%r35, %r33, %r34;
	ld.global.f32 	%f19, [%rd5+24];
	mul.lo.s32 	%r36, %r35, %r2;
	add.s32 	%r37, %r36, %r18;
	mul.wide.s32 	%rd25, %r37, 4;
	add.s64 	%rd26, %rd4, %rd25;
	ld.global.f32 	%f20, [%rd26];
	fma.rn.f32 	%f21, %f19, %f20, %f18;
	ld.global.f32 	%f22, [%rd5+28];
	add.s32 	%r38, %r36, %r22;
	mul.wide.s32 	%rd27, %r38, 4;
	add.s64 	%rd28, %rd4, %rd27;
	ld.global.f32 	%f23, [%rd28];
	fma.rn.f32 	%f24, %f22, %f23, %f21;
	cvta.to.global.u64 	%rd29, %rd2;
	ld.global.f32 	%f25, [%rd5+32];
	cvt.s64.s32 	%rd30, %r36;
	add.s64 	%rd31, %rd13, %rd30;
	shl.b64 	%rd32, %rd31, 2;
	add.s64 	%rd33, %rd4, %rd32;
	ld.global.f32 	%f26, [%rd33+4];
	fma.rn.f32 	%f27, %f25, %f26, %f24;
	mad.lo.s32 	%r39, %r2, %r6, %r10;
	mul.wide.u32 	%rd34, %r39, 4;
	add.s64 	%rd35, %rd29, %rd34;
	st.global.f32 	[%rd35], %f27;
	ret;

}


// ===== COMPILED SASS (sm_100) =====

	.target	sm_100

	.elftype	@"ET_EXEC"


//--------------------- .note.nv.tkinfo           --------------------------
	.section	.note.nv.tkinfo,"",@"SHT_NOTE"
	.sectionflags	@"SHF_NOTE_NV_TKINFO"
	.tkinfo
        /*0018*/ 	.word	0x00000002
        /*0030*/ 	.string	""
        /*0030*/ 	.string	"ptxas"
        /*0030*/ 	.string	"Cuda compilation tools, release 13.0, V13.0.88"
        /*0030*/ 	.string	"Build cuda_13.0.r13.0/compiler.36424714_0"
        /*0030*/ 	.string	"-arch sm_100 -m 64 "



//--------------------- .note.nv.cuinfo           --------------------------
	.section	.note.nv.cuinfo,"",@"SHT_NOTE"
	.sectionflags	@"SHF_NOTE_NV_CUINFO"
        /*0018*/ 	.short	0x0002
        /*001a*/ 	.short	0x0064
        /*001c*/ 	.short	0x0082
	.zero		2


//--------------------- .nv.info                  --------------------------
	.section	.nv.info,"",@"SHT_CUDA_INFO"
	.align	4


	//----- nvinfo : EIATTR_REGCOUNT
	.align		4
        /*0000*/ 	.byte	0x04, 0x2f
        /*0002*/ 	.short	(.L_1 - .L_0)
	.align		4
.L_0:
        /*0004*/ 	.word	index@(Stencil2D)
        /*0008*/ 	.word	0x00000020


	//----- nvinfo : EIATTR_FRAME_SIZE
	.align		4
.L_1:
        /*000c*/ 	.byte	0x04, 0x11
        /*000e*/ 	.short	(.L_3 - .L_2)
	.align		4
.L_2:
        /*0010*/ 	.word	index@(Stencil2D)
        /*0014*/ 	.word	0x00000000


	//----- nvinfo : EIATTR_MIN_STACK_SIZE
	.align		4
.L_3:
        /*0018*/ 	.byte	0x04, 0x12
        /*001a*/ 	.short	(.L_5 - .L_4)
	.align		4
.L_4:
        /*001c*/ 	.word	index@(Stencil2D)
        /*0020*/ 	.word	0x00000000
.L_5:


//--------------------- .nv.compat                --------------------------
	.section	.nv.compat,"",@"SHT_CUDA_COMPAT_INFO"
	.align	4
        /*0000*/ 	.byte	0x02, 0x09, 0x00, 0x00, 0x02, 0x02, 0x01, 0x00, 0x02, 0x05, 0x05, 0x00, 0x03, 0x07, 0x01, 0x01
        /*0010*/ 	.byte	0x02, 0x03, 0x00, 0x00, 0x02, 0x06, 0x01, 0x00, 0x04, 0x0b, 0x08, 0x00, 0x09, 0x00, 0x00, 0x00
        /*0020*/ 	.byte	0x00, 0x00, 0x00, 0x00


//--------------------- .nv.info.Stencil2D        --------------------------
	.section	.nv.info.Stencil2D,"",@"SHT_CUDA_INFO"
	.sectionflags	@""
	.align	4


	//----- nvinfo : EIATTR_CUDA_API_VERSION
	.align		4
        /*0000*/ 	.byte	0x04, 0x37
        /*0002*/ 	.short	(.L_7 - .L_6)
.L_6:
        /*0004*/ 	.word	0x00000082


	//----- nvinfo : EIATTR_KPARAM_INFO
	.align		4
.L_7:
        /*0008*/ 	.byte	0x04, 0x17
        /*000a*/ 	.short	(.L_9 - .L_8)
.L_8:
        /*000c*/ 	.word	0x00000000
        /*0010*/ 	.short	0x0004
        /*0012*/ 	.short	0x0018
        /*0014*/ 	.byte	0x00, 0xf5, 0x21, 0x00


	//----- nvinfo : EIATTR_KPARAM_INFO
	.align		4
.L_9:
        /*0018*/ 	.byte	0x04, 0x17
        /*001a*/ 	.short	(.L_11 - .L_10)
.L_10:
        /*001c*/ 	.word	0x00000000
        /*0020*/ 	.short	0x0003
        /*0022*/ 	.short	0x0014
        /*0024*/ 	.byte	0x00, 0xf0, 0x11, 0x00


	//----- nvinfo : EIATTR_KPARAM_INFO
	.align		4
.L_11:
        /*0028*/ 	.byte	0x04, 0x17
        /*002a*/ 	.short	(.L_13 - .L_12)
.L_12:
        /*002c*/ 	.word	0x00000000
        /*0030*/ 	.short	0x0002
        /*0032*/ 	.short	0x0010
        /*0034*/ 	.byte	0x00, 0xf0, 0x11, 0x00


	//----- nvinfo : EIATTR_KPARAM_INFO
	.align		4
.L_13:
        /*0038*/ 	.byte	0x04, 0x17
        /*003a*/ 	.short	(.L_15 - .L_14)
.L_14:
        /*003c*/ 	.word	0x00000000
        /*0040*/ 	.short	0x0001
        /*0042*/ 	.short	0x0008
        /*0044*/ 	.byte	0x00, 0xf5, 0x21, 0x00


	//----- nvinfo : EIATTR_KPARAM_INFO
	.align		4
.L_15:
        /*0048*/ 	.byte	0x04, 0x17
        /*004a*/ 	.short	(.L_17 - .L_16)
.L_16:
        /*004c*/ 	.word	0x00000000
        /*0050*/ 	.short	0x0000
        /*0052*/ 	.short	0x0000
        /*0054*/ 	.byte	0x00, 0xf5, 0x21, 0x00


	//----- nvinfo : EIATTR_SPARSE_MMA_MASK
	.align		4
.L_17:
        /*0058*/ 	.byte	0x03, 0x50
        /*005a*/ 	.short	0x0000


	//----- nvinfo : EIATTR_MAXREG_COUNT
	.align		4
        /*005c*/ 	.byte	0x03, 0x1b
        /*005e*/ 	.short	0x00ff


	//----- nvinfo : EIATTR_MERCURY_ISA_VERSION
	.align		4
        /*0060*/ 	.byte	0x03, 0x5f
        /*0062*/ 	.short	0x0101


	//----- nvinfo : EIATTR_VRC_CTA_INIT_COUNT
	.align		4
        /*0064*/ 	.byte	0x02, 0x4a
	.zero		1
	.zero		1


	//----- nvinfo : EIATTR_EXIT_INSTR_OFFSETS
	.align		4
        /*0068*/ 	.byte	0x04, 0x1c
        /*006a*/ 	.short	(.L_19 - .L_18)


	//   ....[0]....
.L_18:
        /*006c*/ 	.word	0x00000680


	//----- nvinfo : EIATTR_CBANK_PARAM_SIZE
	.align		4
.L_19:
        /*0070*/ 	.byte	0x03, 0x19
        /*0072*/ 	.short	0x0020


	//----- nvinfo : EIATTR_PARAM_CBANK
	.align		4
        /*0074*/ 	.byte	0x04, 0x0a
        /*0076*/ 	.short	(.L_21 - .L_20)
	.align		4
.L_20:
        /*0078*/ 	.word	index@(.nv.constant0.Stencil2D)
        /*007c*/ 	.short	0x0380
        /*007e*/ 	.short	0x0020


	//----- nvinfo : EIATTR_SW_WAR
	.align		4
.L_21:
        /*0080*/ 	.byte	0x04, 0x36
        /*0082*/ 	.short	(.L_23 - .L_22)
.L_22:
        /*0084*/ 	.word	0x00000008
.L_23:


//--------------------- .nv.callgraph             --------------------------
	.section	.nv.callgraph,"",@"SHT_CUDA_CALLGRAPH"
	.align	4
	.sectionentsize	8
	.align		4
        /*0000*/ 	.word	0x00000000
	.align		4
        /*0004*/ 	.word	0xffffffff
	.align		4
        /*0008*/ 	.word	0x00000000
	.align		4
        /*000c*/ 	.word	0xfffffffe
	.align		4
        /*0010*/ 	.word	0x00000000
	.align		4
        /*0014*/ 	.word	0xfffffffd
	.align		4
        /*0018*/ 	.word	0x00000000
	.align		4
        /*001c*/ 	.word	0xfffffffc


//--------------------- .text.Stencil2D           --------------------------
	.section	.text.Stencil2D,"ax",@progbits
	.align	128
        .global         Stencil2D
        .type           Stencil2D,@function
        .size           Stencil2D,(.L_x_1 - Stencil2D)
        .other          Stencil2D,@"STO_CUDA_ENTRY STV_DEFAULT"
Stencil2D:
.text.Stencil2D:
[----:B------:R-:W-:Y:S01]  /*0000*/  LDC R1, c[0x0][0x37c] ;  /* 0x0000df00ff017b82 */ /* 0x000fe20000000800 */
[----:B------:R-:W0:Y:S07]  /*0010*/  S2R R0, SR_TID.X ;  /* 0x0000000000007919 */ /* 0x000e2e0000002100 */
[----:B------:R-:W0:Y:S01]  /*0020*/  S2UR UR4, SR_CTAID.X ;  /* 0x00000000000479c3 */ /* 0x000e220000002500 */
[----:B------:R-:W1:Y:S01]  /*0030*/  LDCU.64 UR6, c[0x0][0x380] ;  /* 0x00007000ff0677ac */ /* 0x000e620008000a00 */
[----:B------:R-:W2:Y:S06]  /*0040*/  S2R R3, SR_TID.Y ;  /* 0x0000000000037919 */ /* 0x000eac0000002200 */
[----:B------:R-:W0:Y:S08]  /*0050*/  LDC R13, c[0x0][0x360] ;  /* 0x0000d800ff0d7b82 */ /* 0x000e300000000800 */
[----:B------:R-:W2:Y:S08]  /*0060*/  S2UR UR5, SR_CTAID.Y ;  /* 0x00000000000579c3 */ /* 0x000eb00000002600 */
[----:B------:R-:W2:Y:S08]  /*0070*/  LDC R12, c[0x0][0x364] ;  /* 0x0000d900ff0c7b82 */ /* 0x000eb00000000800 */
[----:B------:R-:W3:Y:S01]  /*0080*/  LDC.64 R4, c[0x0][0x390] ;  /* 0x0000e400ff047b82 */ /* 0x000ee20000000a00 */
[----:B0-----:R-:W-:-:S05]  /*0090*/  IMAD R13, R13, UR4, R0 ;  /* 0x000000040d0d7c24 */ /* 0x001fca000f8e0200 */
[C---:B------:R-:W-:Y:S02]  /*00a0*/  ISETP.GE.AND P0, PT, R13.reuse, 0x1, PT ;  /* 0x000000010d00780c */ /* 0x040fe40003f06270 */
[C---:B------:R-:W-:Y:S01]  /*00b0*/  ISETP.GE.AND P1, PT, R13.reuse, RZ, PT ;  /* 0x000000ff0d00720c */ /* 0x040fe20003f26270 */
[----:B--2---:R-:W-:Y:S01]  /*00c0*/  IMAD R12, R12, UR5, R3 ;  /* 0x000000050c0c7c24 */ /* 0x004fe2000f8e0203 */
[----:B------:R-:W0:Y:S03]  /*00d0*/  LDCU.64 UR4, c[0x0][0x358] ;  /* 0x00006b00ff0477ac */ /* 0x000e260008000a00 */
[C---:B------:R-:W-:Y:S01]  /*00e0*/  VIADD R0, R12.reuse, 0x1 ;  /* 0x000000010c007836 */ /* 0x040fe20000000000 */
[----:B------:R-:W-:Y:S02]  /*00f0*/  ISETP.NE.AND P2, PT, R12, RZ, PT ;  /* 0x000000ff0c00720c */ /* 0x000fe40003f45270 */
[----:B---3--:R-:W-:-:S02]  /*0100*/  SEL R3, R13, R4, P0 ;  /* 0x000000040d037207 */ /* 0x008fc40000000000 */
[-C--:B------:R-:W-:Y:S02]  /*0110*/  SEL R7, R13, R4.reuse, P1 ;  /* 0x000000040d077207 */ /* 0x080fe40000800000 */
[-C--:B------:R-:W-:Y:S02]  /*0120*/  ISETP.GE.AND P0, PT, R0, R5.reuse, PT ;  /* 0x000000050000720c */ /* 0x080fe40003f06270 */
[-C--:B------:R-:W-:Y:S02]  /*0130*/  LOP3.LUT R0, RZ, R4.reuse, RZ, 0x33, !PT ;  /* 0x00000004ff007212 */ /* 0x080fe400078e33ff */
[-C--:B------:R-:W-:Y:S02]  /*0140*/  ISETP.GT.AND P1, PT, R3, R4.reuse, PT ;  /* 0x000000040300720c */ /* 0x080fe40003f24270 */
[----:B------:R-:W-:Y:S02]  /*0150*/  ISETP.GE.AND P3, PT, R7, R4, PT ;  /* 0x000000040700720c */ /* 0x000fe40003f66270 */
[----:B------:R-:W-:-:S02]  /*0160*/  SEL R26, R12, R5, P2 ;  /* 0x000000050c1a7207 */ /* 0x000fc40001000000 */
[----:B------:R-:W-:Y:S02]  /*0170*/  SEL R0, R0, 0xffffffff, P1 ;  /* 0xffffffff00007807 */ /* 0x000fe40000800000 */
[----:B------:R-:W-:Y:S02]  /*0180*/  SEL R6, R4, RZ, P3 ;  /* 0x000000ff04067207 */ /* 0x000fe40001800000 */
[-C--:B------:R-:W-:Y:S01]  /*0190*/  LOP3.LUT R2, RZ, R5.reuse, RZ, 0x33, !PT ;  /* 0x00000005ff027212 */ /* 0x080fe200078e33ff */
[----:B------:R-:W-:Y:S01]  /*01a0*/  IMAD.IADD R0, R3, 0x1, R0 ;  /* 0x0000000103007824 */ /* 0x000fe200078e0200 */
[-C--:B------:R-:W-:Y:S01]  /*01b0*/  ISETP.GT.AND P1, PT, R26, R5.reuse, PT ;  /* 0x000000051a00720c */ /* 0x080fe20003f24270 */
[----:B------:R-:W-:Y:S01]  /*01c0*/  IMAD.IADD R8, R7, 0x1, -R6 ;  /* 0x0000000107087824 */ /* 0x000fe200078e0a06 */
[C---:B------:R-:W-:Y:S01]  /*01d0*/  ISETP.GE.AND P2, PT, R13.reuse, -0x1, PT ;  /* 0xffffffff0d00780c */ /* 0x040fe20003f46270 */
[----:B------:R-:W2:Y:S01]  /*01e0*/  LDC.64 R6, c[0x0][0x380] ;  /* 0x0000e000ff067b82 */ /* 0x000ea20000000a00 */
[----:B------:R-:W-:Y:S01]  /*01f0*/  SEL R3, R2, 0xffffffff, P1 ;  /* 0xffffffff02037807 */ /* 0x000fe20000800000 */
[----:B------:R-:W-:Y:S01]  /*0200*/  IMAD R23, R8, R5, RZ ;  /* 0x0000000508177224 */ /* 0x000fe200078e02ff */
[----:B------:R-:W-:-:S02]  /*0210*/  SEL R9, R13, R4, P2 ;  /* 0x000000040d097207 */ /* 0x000fc40001000000 */
[----:B------:R-:W-:Y:S01]  /*0220*/  ISETP.GE.AND P1, PT, R12, R5, PT ;  /* 0x000000050c00720c */ /* 0x000fe20003f26270 */
[----:B------:R-:W-:Y:S02]  /*0230*/  IMAD.IADD R26, R26, 0x1, R3 ;  /* 0x000000011a1a7824 */ /* 0x000fe400078e0203 */
[----:B------:R-:W-:Y:S01]  /*0240*/  VIADD R15, R9, 0x1 ;  /* 0x00000001090f7836 */ /* 0x000fe20000000000 */
[----:B------:R-:W0:Y:S01]  /*0250*/  LDC.64 R2, c[0x0][0x398] ;  /* 0x0000e600ff027b82 */ /* 0x000e220000000a00 */
[C---:B------:R-:W-:Y:S02]  /*0260*/  SEL R9, R5.reuse, RZ, P0 ;  /* 0x000000ff05097207 */ /* 0x040fe40000000000 */
[----:B------:R-:W-:Y:S02]  /*0270*/  SEL R11, R5, RZ, P1 ;  /* 0x000000ff050b7207 */ /* 0x000fe40000800000 */
[----:B------:R-:W-:Y:S02]  /*0280*/  ISETP.GE.AND P2, PT, R15, R4, PT ;  /* 0x000000040f00720c */ /* 0x000fe40003f46270 */
[----:B------:R-:W-:Y:S01]  /*0290*/  SHF.R.S32.HI R27, RZ, 0x1f, R9 ;  /* 0x0000001fff1b7819 */ /* 0x000fe20000011409 */
[C---:B------:R-:W-:Y:S01]  /*02a0*/  IMAD.IADD R24, R12.reuse, 0x1, -R11 ;  /* 0x000000010c187824 */ /* 0x040fe200078e0a0b */
[----:B------:R-:W-:Y:S01]  /*02b0*/  IADD3 R22, P0, PT, R12, -R9, RZ ;  /* 0x800000090c167210 */ /* 0x000fe20007f1e0ff */
[----:B------:R-:W-:Y:S01]  /*02c0*/  IMAD R9, R0, R5, RZ ;  /* 0x0000000500097224 */ /* 0x000fe200078e02ff */
[----:B------:R-:W-:-:S02]  /*02d0*/  SEL R18, R4, RZ, P2 ;  /* 0x000000ff04127207 */ /* 0x000fc40001000000 */
[-C--:B------:R-:W-:Y:S01]  /*02e0*/  IADD3 R0, P1, PT, R23, R22.reuse, RZ ;  /* 0x0000001617007210 */ /* 0x080fe20007f3e0ff */
[----:B------:R-:W-:Y:S01]  /*02f0*/  IMAD.X R27, RZ, RZ, ~R27, P0 ;  /* 0x000000ffff1b7224 */ /* 0x000fe200000e0e1b */
[----:B------:R-:W-:Y:S01]  /*0300*/  IADD3 R4, P0, PT, R9, R22, RZ ;  /* 0x0000001609047210 */ /* 0x000fe20007f1e0ff */
[----:B------:R-:W-:Y:S02]  /*0310*/  IMAD.IADD R18, R15, 0x1, -R18 ;  /* 0x000000010f127824 */ /* 0x000fe400078e0a12 */
[----:B------:R-:W-:Y:S01]  /*0320*/  IMAD.IADD R15, R26, 0x1, R9 ;  /* 0x000000011a0f7824 */ /* 0x000fe200078e0209 */
[CC--:B------:R-:W-:Y:S01]  /*0330*/  LEA.HI.X.SX32 R11, R9.reuse, R27.reuse, 0x1, P0 ;  /* 0x0000001b090b7211 */ /* 0x0c0fe200000f0eff */
[----:B------:R-:W-:Y:S01]  /*0340*/  IMAD.IADD R29, R9, 0x1, R24 ;  /* 0x00000001091d7824 */ /* 0x000fe200078e0218 */
[----:B------:R-:W-:Y:S01]  /*0350*/  LEA.HI.X.SX32 R9, R23, R27, 0x1, P1 ;  /* 0x0000001b17097211 */ /* 0x000fe200008f0eff */
[--C-:B--2---:R-:W-:Y:S01]  /*0360*/  IMAD.WIDE R14, R15, 0x4, R6.reuse ;  /* 0x000000040f0e7825 */ /* 0x104fe200078e0206 */
[----:B-1----:R-:W-:Y:S01]  /*0370*/  LEA R8, P1, R0, UR6, 0x2 ;  /* 0x0000000600087c11 */ /* 0x002fe2000f8210ff */
[----:B0-----:R-:W2:Y:S01]  /*0380*/  LDG.E R21, desc[UR4][R2.64+0x4] ;  /* 0x0000040402157981 */ /* 0x001ea2000c1e1900 */
[----:B------:R-:W-:Y:S01]  /*0390*/  LEA R16, P0, R4, UR6, 0x2 ;  /* 0x0000000604107c11 */ /* 0x000fe2000f8010ff */
[----:B------:R-:W-:Y:S01]  /*03a0*/  IMAD.WIDE R28, R29, 0x4, R6 ;  /* 0x000000041d1c7825 */ /* 0x000fe200078e0206 */
[----:B------:R-:W-:Y:S01]  /*03b0*/  LEA.HI.X R9, R0, UR7, R9, 0x2, P1 ;  /* 0x0000000700097c11 */ /* 0x000fe200088f1409 */
[----:B------:R0:W3:Y:S01]  /*03c0*/  LDG.E R19, desc[UR4][R14.64] ;  /* 0x000000040e137981 */ /* 0x0000e2000c1e1900 */
[----:B------:R-:W-:Y:S01]  /*03d0*/  LEA.HI.X R17, R4, UR7, R11, 0x2, P0 ;  /* 0x0000000704117c11 */ /* 0x000fe200080f140b */
[----:B------:R-:W-:-:S02]  /*03e0*/  IMAD.IADD R11, R26, 0x1, R23 ;  /* 0x000000011a0b7824 */ /* 0x000fc400078e0217 */
[----:B------:R-:W3:Y:S01]  /*03f0*/  LDG.E R0, desc[UR4][R2.64] ;  /* 0x0000000402007981 */ /* 0x000ee2000c1e1900 */
[----:B------:R-:W-:-:S03]  /*0400*/  IMAD.IADD R25, R24, 0x1, R23 ;  /* 0x0000000118197824 */ /* 0x000fc600078e0217 */
[----:B------:R1:W2:Y:S01]  /*0410*/  LDG.E R4, desc[UR4][R28.64] ;  /* 0x000000041c047981 */ /* 0x0002a2000c1e1900 */
[----:B------:R-:W-:-:S03]  /*0420*/  IMAD.WIDE R10, R11, 0x4, R6 ;  /* 0x000000040b0a7825 */ /* 0x000fc600078e0206 */
[----:B------:R-:W4:Y:S01]  /*0430*/  LDG.E R23, desc[UR4][R2.64+0x8] ;  /* 0x0000080402177981 */ /* 0x000f22000c1e1900 */
[----:B0-----:R-:W-:-:S03]  /*0440*/  IMAD.WIDE R14, R25, 0x4, R6 ;  /* 0x00000004190e7825 */ /* 0x001fc600078e0206 */
[----:B------:R0:W5:Y:S01]  /*0450*/  LDG.E R20, desc[UR4][R10.64] ;  /* 0x000000040a147981 */ /* 0x000162000c1e1900 */
[----:B-1----:R-:W-:-:S03]  /*0460*/  IMAD R29, R18, R5, RZ ;  /* 0x00000005121d7224 */ /* 0x002fc600078e02ff */
[----:B------:R1:W4:Y:S01]  /*0470*/  LDG.E R18, desc[UR4][R16.64+0x4] ;  /* 0x0000040410127981 */ /* 0x000322000c1e1900 */
[----:B------:R-:W-:-:S03]  /*0480*/  IMAD.IADD R28, R26, 0x1, R29 ;  /* 0x000000011a1c7824 */ /* 0x000fc600078e021d */
[----:B------:R-:W5:Y:S01]  /*0490*/  LDG.E R25, desc[UR4][R2.64+0xc] ;  /* 0x00000c0402197981 */ /* 0x000f62000c1e1900 */
[----:B------:R-:W-:Y:S01]  /*04a0*/  IADD3 R22, P0, PT, R29, R22, RZ ;  /* 0x000000161d167210 */ /* 0x000fe20007f1e0ff */
[----:B------:R-:W-:Y:S02]  /*04b0*/  IMAD.IADD R26, R24, 0x1, R29 ;  /* 0x00000001181a7824 */ /* 0x000fe400078e021d */
[----:B------:R-:W5:Y:S01]  /*04c0*/  LDG.E R15, desc[UR4][R14.64] ;  /* 0x000000040e0f7981 */ /* 0x000f62000c1e1900 */
[----:B0-----:R-:W-:-:S03]  /*04d0*/  IMAD.WIDE R10, R28, 0x4, R6 ;  /* 0x000000041c0a7825 */ /* 0x001fc600078e0206 */
[----:B------:R-:W5:Y:S01]  /*04e0*/  LDG.E R24, desc[UR4][R2.64+0x10] ;  /* 0x0000100402187981 */ /* 0x000f62000c1e1900 */
[----:B------:R-:W-:Y:S01]  /*04f0*/  LEA.HI.X.SX32 R27, R29, R27, 0x1, P0 ;  /* 0x0000001b1d1b7211 */ /* 0x000fe200000f0eff */
[----:B------:R-:W-:Y:S02]  /*0500*/  IMAD.WIDE R6, R26, 0x4, R6 ;  /* 0x000000041a067825 */ /* 0x000fe400078e0206 */
[----:B------:R-:W5:Y:S01]  /*0510*/  LDG.E R8, desc[UR4][R8.64+0x4] ;  /* 0x0000040408087981 */ /* 0x000f62000c1e1900 */
[----:B-1----:R-:W-:-:S03]  /*0520*/  LEA R16, P0, R22, UR6, 0x2 ;  /* 0x0000000616107c11 */ /* 0x002fc6000f8010ff */
[----:B------:R-:W5:Y:S01]  /*0530*/  LDG.E R29, desc[UR4][R2.64+0x14] ;  /* 0x00001404021d7981 */ /* 0x000f62000c1e1900 */
[----:B------:R-:W-:Y:S02]  /*0540*/  LEA.HI.X R17, R22, UR7, R27, 0x2, P0 ;  /* 0x0000000716117c11 */ /* 0x000fe400080f141b */
[----:B------:R-:W0:Y:S01]  /*0550*/  LDC.64 R26, c[0x0][0x388] ;  /* 0x0000e200ff1a7b82 */ /* 0x000e220000000a00 */
[----:B------:R-:W5:Y:S04]  /*0560*/  LDG.E R11, desc[UR4][R10.64] ;  /* 0x000000040a0b7981 */ /* 0x000f68000c1e1900 */
[----:B------:R-:W5:Y:S04]  /*0570*/  LDG.E R28, desc[UR4][R2.64+0x18] ;  /* 0x00001804021c7981 */ /* 0x000f68000c1e1900 */
[----:B------:R-:W5:Y:S04]  /*0580*/  LDG.E R7, desc[UR4][R6.64] ;  /* 0x0000000406077981 */ /* 0x000f68000c1e1900 */
[----:B------:R-:W5:Y:S04]  /*0590*/  LDG.E R14, desc[UR4][R2.64+0x1c] ;  /* 0x00001c04020e7981 */ /* 0x000f68000c1e1900 */
[----:B------:R-:W5:Y:S04]  /*05a0*/  LDG.E R16, desc[UR4][R16.64+0x4] ;  /* 0x0000040410107981 */ /* 0x000f68000c1e1900 */
[----:B------:R-:W5:Y:S01]  /*05b0*/  LDG.E R9, desc[UR4][R2.64+0x20] ;  /* 0x0000200402097981 */ /* 0x000f62000c1e1900 */
[----:B------:R-:W-:-:S04]  /*05c0*/  IMAD R5, R13, R5, R12 ;  /* 0x000000050d057224 */ /* 0x000fc800078e020c */
[----:B0-----:R-:W-:-:S04]  /*05d0*/  IMAD.WIDE.U32 R26, R5, 0x4, R26 ;  /* 0x00000004051a7825 */ /* 0x001fc800078e001a */
[----:B---3--:R-:W-:-:S04]  /*05e0*/  FFMA R0, R0, R19, RZ ;  /* 0x0000001300007223 */ /* 0x008fc800000000ff */
[----:B--2---:R-:W-:-:S04]  /*05f0*/  FFMA R0, R21, R4, R0 ;  /* 0x0000000415007223 */ /* 0x004fc80000000000 */
[----:B----4-:R-:W-:-:S04]  /*0600*/  FFMA R0, R23, R18, R0 ;  /* 0x0000001217007223 */ /* 0x010fc80000000000 */
[----:B-----5:R-:W-:-:S04]  /*0610*/  FFMA R25, R25, R20, R0 ;  /* 0x0000001419197223 */ /* 0x020fc80000000000 */
[----:B------:R-:W-:-:S04]  /*0620*/  FFMA R24, R24, R15, R25 ;  /* 0x0000000f18187223 */ /* 0x000fc80000000019 */
[----:B------:R-:W-:-:S04]  /*0630*/  FFMA R29, R29, R8, R24 ;  /* 0x000000081d1d7223 */ /* 0x000fc80000000018 */
[----:B------:R-:W-:-:S04]  /*0640*/  FFMA R11, R28, R11, R29 ;  /* 0x0000000b1c0b7223 */ /* 0x000fc8000000001d */
[----:B------:R-:W-:-:S04]  /*0650*/  FFMA R14, R14, R7, R11 ;  /* 0x000000070e0e7223 */ /* 0x000fc8000000000b */
[----:B------:R-:W-:-:S05]  /*0660*/  FFMA R9, R9, R16, R14 ;  /* 0x0000001009097223 */ /* 0x000fca000000000e */
[----:B------:R-:W-:Y:S01]  /*0670*/  STG.E desc[UR4][R26.64], R9 ;  /* 0x000000091a007986 */ /* 0x000fe2000c101904 */
[----:B------:R-:W-:Y:S05]  /*0680*/  EXIT ;  /* 0x000000000000794d */ /* 0x000fea0003800000 */
.L_x_0:
[----:B------:R-:W-:-:S00]  /*0690*/  BRA `(.L_x_0) ;  /* 0xfffffffc00fc7947 */ /* 0x000fc0000383ffff */
[----:B------:R-:W-:-:S00]  /*06a0*/  NOP ;  /* 0x0000000000007918 */ /* 0x000fc00000000000 */
        /* <DEDUP_REMOVED lines=13> */
.L_x_1:


//--------------------- .nv.shared.reserved.0     --------------------------
	.section	.nv.shared.reserved.0,"aw",@nobits
	.weak		__nv_reservedSMEM_offset_0_alias
	.size		__nv_reservedSMEM_offset_0_alias, 0, 64
	.other		__nv_reservedSMEM_offset_0_alias,@"STO_CUDA_RESERVED_SHARED STV_DEFAULT"
__nv_reservedSMEM_offset_0_alias:
	.zero		0
	.zero		64


//--------------------- .nv.constant0.Stencil2D   --------------------------
	.section	.nv.constant0.Stencil2D,"a",@progbits
	.sectionflags	@""
	.align	4
.nv.constant0.Stencil2D:
	.zero		928


//--------------------- SYMBOLS --------------------------

	.type		.nv.reservedSmem.offset0,@object
	.size		.nv.reservedSmem.offset0,0x4
